//
// Generated by NVIDIA NVVM Compiler
//
// Compiler Build ID: CL-36424714
// Cuda compilation tools, release 13.0, V13.0.88
// Based on NVVM 20.0.0
//

.version 9.0
.target sm_100
.address_size 64

	// .globl	_ZN3cub18CUB_300001_SM_10006detail11EmptyKernelIvEEvv
.global .align 4 .b8 precalc_xorwow_matrix[102400];
.global .align 4 .b8 precalc_xorwow_offset_matrix[102400];
.global .align 4 .b8 mrg32k3aM1[2304];
.global .align 4 .b8 mrg32k3aM2[2304];
.global .align 4 .b8 mrg32k3aM1SubSeq[2016];
.global .align 4 .b8 mrg32k3aM2SubSeq[2016];
.global .align 4 .b8 mrg32k3aM1Seq[2304];
.global .align 4 .b8 mrg32k3aM2Seq[2304];
.const .align 8 .b8 __cr_lgamma_table[72];
.global .align 1 .b8 _ZN41_INTERNAL_2fd37ef3_4_k_cu_6d8c0503_1138844cuda3std3__45__cpo5beginE[1];
.global .align 1 .b8 _ZN41_INTERNAL_2fd37ef3_4_k_cu_6d8c0503_1138844cuda3std3__45__cpo3endE[1];
.global .align 1 .b8 _ZN41_INTERNAL_2fd37ef3_4_k_cu_6d8c0503_1138844cuda3std3__45__cpo6cbeginE[1];
.global .align 1 .b8 _ZN41_INTERNAL_2fd37ef3_4_k_cu_6d8c0503_1138844cuda3std3__45__cpo4cendE[1];
.global .align 1 .b8 _ZN41_INTERNAL_2fd37ef3_4_k_cu_6d8c0503_1138844cuda3std3__45__cpo6rbeginE[1];
.global .align 1 .b8 _ZN41_INTERNAL_2fd37ef3_4_k_cu_6d8c0503_1138844cuda3std3__45__cpo4rendE[1];
.global .align 1 .b8 _ZN41_INTERNAL_2fd37ef3_4_k_cu_6d8c0503_1138844cuda3std3__45__cpo7crbeginE[1];
.global .align 1 .b8 _ZN41_INTERNAL_2fd37ef3_4_k_cu_6d8c0503_1138844cuda3std3__45__cpo5crendE[1];
.global .align 1 .b8 _ZN41_INTERNAL_2fd37ef3_4_k_cu_6d8c0503_1138844cuda3std3__443_GLOBAL__N__2fd37ef3_4_k_cu_6d8c0503_1138846ignoreE[1];
.global .align 1 .b8 _ZN41_INTERNAL_2fd37ef3_4_k_cu_6d8c0503_1138844cuda3std3__419piecewise_constructE[1];
.global .align 1 .b8 _ZN41_INTERNAL_2fd37ef3_4_k_cu_6d8c0503_1138844cuda3std3__48in_placeE[1];
.global .align 1 .b8 _ZN41_INTERNAL_2fd37ef3_4_k_cu_6d8c0503_1138844cuda3std3__420unreachable_sentinelE[1];
.global .align 1 .b8 _ZN41_INTERNAL_2fd37ef3_4_k_cu_6d8c0503_1138844cuda3std3__47nulloptE[1];
.global .align 1 .b8 _ZN41_INTERNAL_2fd37ef3_4_k_cu_6d8c0503_1138844cuda3std3__48unexpectE[1];
.global .align 1 .b8 _ZN41_INTERNAL_2fd37ef3_4_k_cu_6d8c0503_1138844cuda3std6ranges3__45__cpo4swapE[1];
.global .align 1 .b8 _ZN41_INTERNAL_2fd37ef3_4_k_cu_6d8c0503_1138844cuda3std6ranges3__45__cpo9iter_moveE[1];
.global .align 1 .b8 _ZN41_INTERNAL_2fd37ef3_4_k_cu_6d8c0503_1138844cuda3std6ranges3__45__cpo5beginE[1];
.global .align 1 .b8 _ZN41_INTERNAL_2fd37ef3_4_k_cu_6d8c0503_1138844cuda3std6ranges3__45__cpo3endE[1];
.global .align 1 .b8 _ZN41_INTERNAL_2fd37ef3_4_k_cu_6d8c0503_1138844cuda3std6ranges3__45__cpo6cbeginE[1];
.global .align 1 .b8 _ZN41_INTERNAL_2fd37ef3_4_k_cu_6d8c0503_1138844cuda3std6ranges3__45__cpo4cendE[1];
.global .align 1 .b8 _ZN41_INTERNAL_2fd37ef3_4_k_cu_6d8c0503_1138844cuda3std6ranges3__45__cpo7advanceE[1];
.global .align 1 .b8 _ZN41_INTERNAL_2fd37ef3_4_k_cu_6d8c0503_1138844cuda3std6ranges3__45__cpo9iter_swapE[1];
.global .align 1 .b8 _ZN41_INTERNAL_2fd37ef3_4_k_cu_6d8c0503_1138844cuda3std6ranges3__45__cpo4nextE[1];
.global .align 1 .b8 _ZN41_INTERNAL_2fd37ef3_4_k_cu_6d8c0503_1138844cuda3std6ranges3__45__cpo4prevE[1];
.global .align 1 .b8 _ZN41_INTERNAL_2fd37ef3_4_k_cu_6d8c0503_1138844cuda3std6ranges3__45__cpo4dataE[1];
.global .align 1 .b8 _ZN41_INTERNAL_2fd37ef3_4_k_cu_6d8c0503_1138844cuda3std6ranges3__45__cpo5cdataE[1];
.global .align 1 .b8 _ZN41_INTERNAL_2fd37ef3_4_k_cu_6d8c0503_1138844cuda3std6ranges3__45__cpo4sizeE[1];
.global .align 1 .b8 _ZN41_INTERNAL_2fd37ef3_4_k_cu_6d8c0503_1138844cuda3std6ranges3__45__cpo5ssizeE[1];
.global .align 1 .b8 _ZN41_INTERNAL_2fd37ef3_4_k_cu_6d8c0503_1138844cuda3std6ranges3__45__cpo8distanceE[1];
.global .align 1 .b8 _ZN41_INTERNAL_2fd37ef3_4_k_cu_6d8c0503_1138846thrust24THRUST_300001_SM_1000_NS6system6detail10sequential3seqE[1];
.global .align 1 .b8 _ZN41_INTERNAL_2fd37ef3_4_k_cu_6d8c0503_1138846thrust24THRUST_300001_SM_1000_NS12placeholders2_1E[1];
.global .align 1 .b8 _ZN41_INTERNAL_2fd37ef3_4_k_cu_6d8c0503_1138846thrust24THRUST_300001_SM_1000_NS12placeholders2_2E[1];
.global .align 1 .b8 _ZN41_INTERNAL_2fd37ef3_4_k_cu_6d8c0503_1138846thrust24THRUST_300001_SM_1000_NS12placeholders2_3E[1];
.global .align 1 .b8 _ZN41_INTERNAL_2fd37ef3_4_k_cu_6d8c0503_1138846thrust24THRUST_300001_SM_1000_NS12placeholders2_4E[1];
.global .align 1 .b8 _ZN41_INTERNAL_2fd37ef3_4_k_cu_6d8c0503_1138846thrust24THRUST_300001_SM_1000_NS12placeholders2_5E[1];
.global .align 1 .b8 _ZN41_INTERNAL_2fd37ef3_4_k_cu_6d8c0503_1138846thrust24THRUST_300001_SM_1000_NS12placeholders2_6E[1];
.global .align 1 .b8 _ZN41_INTERNAL_2fd37ef3_4_k_cu_6d8c0503_1138846thrust24THRUST_300001_SM_1000_NS12placeholders2_7E[1];
.global .align 1 .b8 _ZN41_INTERNAL_2fd37ef3_4_k_cu_6d8c0503_1138846thrust24THRUST_300001_SM_1000_NS12placeholders2_8E[1];
.global .align 1 .b8 _ZN41_INTERNAL_2fd37ef3_4_k_cu_6d8c0503_1138846thrust24THRUST_300001_SM_1000_NS12placeholders2_9E[1];
.global .align 1 .b8 _ZN41_INTERNAL_2fd37ef3_4_k_cu_6d8c0503_1138846thrust24THRUST_300001_SM_1000_NS12placeholders3_10E[1];

.visible .entry _ZN3cub18CUB_300001_SM_10006detail11EmptyKernelIvEEvv()
{


	ret;

}


// ===== COMPILED SASS (sm_100) =====

	.target	sm_100

	.elftype	@"ET_EXEC"


//--------------------- .note.nv.tkinfo           --------------------------
	.section	.note.nv.tkinfo,"",@"SHT_NOTE"
	.sectionflags	@"SHF_NOTE_NV_TKINFO"
	.tkinfo
        /*0018*/ 	.word	0x00000002
        /*0030*/ 	.string	""
        /*0030*/ 	.string	"ptxas"
        /*0030*/ 	.string	"Cuda compilation tools, release 13.0, V13.0.88"
        /*0030*/ 	.string	"Build cuda_13.0.r13.0/compiler.36424714_0"
        /*0030*/ 	.string	"-arch sm_100 -m 64 "



//--------------------- .note.nv.cuinfo           --------------------------
	.section	.note.nv.cuinfo,"",@"SHT_NOTE"
	.sectionflags	@"SHF_NOTE_NV_CUINFO"
        /*0018*/ 	.short	0x0002
        /*001a*/ 	.short	0x0064
        /*001c*/ 	.short	0x0082
	.zero		2


//--------------------- .nv.info                  --------------------------
	.section	.nv.info,"",@"SHT_CUDA_INFO"
	.align	4


	//----- nvinfo : EIATTR_REGCOUNT
	.align		4
        /*0000*/ 	.byte	0x04, 0x2f
        /*0002*/ 	.short	(.L_50 - .L_49)
	.align		4
.L_49:
        /*0004*/ 	.word	index@(_ZN3cub18CUB_300001_SM_10006detail11EmptyKernelIvEEvv)
        /*0008*/ 	.word	0x00000004


	//----- nvinfo : EIATTR_FRAME_SIZE
	.align		4
.L_50:
        /*000c*/ 	.byte	0x04, 0x11
        /*000e*/ 	.short	(.L_52 - .L_51)
	.align		4
.L_51:
        /*0010*/ 	.word	index@(_ZN3cub18CUB_300001_SM_10006detail11EmptyKernelIvEEvv)
        /*0014*/ 	.word	0x00000000


	//----- nvinfo : EIATTR_MIN_STACK_SIZE
	.align		4
.L_52:
        /*0018*/ 	.byte	0x04, 0x12
        /*001a*/ 	.short	(.L_54 - .L_53)
	.align		4
.L_53:
        /*001c*/ 	.word	index@(_ZN3cub18CUB_300001_SM_10006detail11EmptyKernelIvEEvv)
        /*0020*/ 	.word	0x00000000
.L_54:


//--------------------- .nv.compat                --------------------------
	.section	.nv.compat,"",@"SHT_CUDA_COMPAT_INFO"
	.align	4
        /*0000*/ 	.byte	0x02, 0x09, 0x00, 0x00, 0x02, 0x02, 0x01, 0x00, 0x02, 0x05, 0x05, 0x00, 0x03, 0x07, 0x01, 0x01
        /*0010*/ 	.byte	0x02, 0x03, 0x00, 0x00, 0x02, 0x06, 0x01, 0x00, 0x04, 0x0b, 0x08, 0x00, 0x09, 0x00, 0x00, 0x00
        /*0020*/ 	.byte	0x00, 0x00, 0x00, 0x00


//--------------------- .nv.info._ZN3cub18CUB_300001_SM_10006detail11EmptyKernelIvEEvv --------------------------
	.section	.nv.info._ZN3cub18CUB_300001_SM_10006detail11EmptyKernelIvEEvv,"",@"SHT_CUDA_INFO"
	.sectionflags	@""
	.align	4


	//----- nvinfo : EIATTR_CUDA_API_VERSION
	.align		4
        /*0000*/ 	.byte	0x04, 0x37
        /*0002*/ 	.short	(.L_56 - .L_55)
.L_55:
        /*0004*/ 	.word	0x00000082


	//----- nvinfo : EIATTR_SPARSE_MMA_MASK
	.align		4
.L_56:
        /*0008*/ 	.byte	0x03, 0x50
        /*000a*/ 	.short	0x0000


	//----- nvinfo : EIATTR_MAXREG_COUNT
	.align		4
        /*000c*/ 	.byte	0x03, 0x1b
        /*000e*/ 	.short	0x00ff


	//----- nvinfo : EIATTR_MERCURY_ISA_VERSION
	.align		4
        /*0010*/ 	.byte	0x03, 0x5f
        /*0012*/ 	.short	0x0101


	//----- nvinfo : EIATTR_VRC_CTA_INIT_COUNT
	.align		4
        /*0014*/ 	.byte	0x02, 0x4a
	.zero		1
	.zero		1


	//----- nvinfo : EIATTR_EXIT_INSTR_OFFSETS
	.align		4
        /*0018*/ 	.byte	0x04, 0x1c
        /*001a*/ 	.short	(.L_58 - .L_57)


	//   ....[0]....
.L_57:
        /*001c*/ 	.word	0x00000010


	//----- nvinfo : EIATTR_SW_WAR
	.align		4
.L_58:
        /*0020*/ 	.byte	0x04, 0x36
        /*0022*/ 	.short	(.L_60 - .L_59)
.L_59:
        /*0024*/ 	.word	0x00000008
.L_60:


//--------------------- .nv.callgraph             --------------------------
	.section	.nv.callgraph,"",@"SHT_CUDA_CALLGRAPH"
	.align	4
	.sectionentsize	8
	.align		4
        /*0000*/ 	.word	0x00000000
	.align		4
        /*0004*/ 	.word	0xffffffff
	.align		4
        /*0008*/ 	.word	0x00000000
	.align		4
        /*000c*/ 	.word	0xfffffffe
	.align		4
        /*0010*/ 	.word	0x00000000
	.align		4
        /*0014*/ 	.word	0xfffffffd
	.align		4
        /*0018*/ 	.word	0x00000000
	.align		4
        /*001c*/ 	.word	0xfffffffc


//--------------------- .nv.constant4             --------------------------
	.section	.nv.constant4,"a",@progbits
	.align	8
	.align		8
.nv.constant4:
        /*0000*/ 	.dword	precalc_xorwow_matrix
	.align		8
        /*0008*/ 	.dword	precalc_xorwow_offset_matrix
	.align		8
        /*0010*/ 	.dword	mrg32k3aM1
	.align		8
        /*0018*/ 	.dword	mrg32k3aM2
	.align		8
        /*0020*/ 	.dword	mrg32k3aM1SubSeq
	.align		8
        /*0028*/ 	.dword	mrg32k3aM2SubSeq
	.align		8
        /*0030*/ 	.dword	mrg32k3aM1Seq
	.align		8
        /*0038*/ 	.dword	mrg32k3aM2Seq
	.align		8
        /*0040*/ 	.dword	_ZN41_INTERNAL_2fd37ef3_4_k_cu_6d8c0503_1141974cuda3std3__45__cpo5beginE
	.align		8
        /*0048*/ 	.dword	_ZN41_INTERNAL_2fd37ef3_4_k_cu_6d8c0503_1141974cuda3std3__45__cpo3endE
	.align		8
        /*0050*/ 	.dword	_ZN41_INTERNAL_2fd37ef3_4_k_cu_6d8c0503_1141974cuda3std3__45__cpo6cbeginE
	.align		8
        /*0058*/ 	.dword	_ZN41_INTERNAL_2fd37ef3_4_k_cu_6d8c0503_1141974cuda3std3__45__cpo4cendE
	.align		8
        /*0060*/ 	.dword	_ZN41_INTERNAL_2fd37ef3_4_k_cu_6d8c0503_1141974cuda3std3__45__cpo6rbeginE
	.align		8
        /*0068*/ 	.dword	_ZN41_INTERNAL_2fd37ef3_4_k_cu_6d8c0503_1141974cuda3std3__45__cpo4rendE
	.align		8
        /*0070*/ 	.dword	_ZN41_INTERNAL_2fd37ef3_4_k_cu_6d8c0503_1141974cuda3std3__45__cpo7crbeginE
	.align		8
        /*0078*/ 	.dword	_ZN41_INTERNAL_2fd37ef3_4_k_cu_6d8c0503_1141974cuda3std3__45__cpo5crendE
	.align		8
        /*0080*/ 	.dword	_ZN41_INTERNAL_2fd37ef3_4_k_cu_6d8c0503_1141974cuda3std3__443_GLOBAL__N__2fd37ef3_4_k_cu_6d8c0503_1141976ignoreE
	.align		8
        /*0088*/ 	.dword	_ZN41_INTERNAL_2fd37ef3_4_k_cu_6d8c0503_1141974cuda3std3__419piecewise_constructE
	.align		8
        /*0090*/ 	.dword	_ZN41_INTERNAL_2fd37ef3_4_k_cu_6d8c0503_1141974cuda3std3__48in_placeE
	.align		8
        /*0098*/ 	.dword	_ZN41_INTERNAL_2fd37ef3_4_k_cu_6d8c0503_1141974cuda3std3__420unreachable_sentinelE
	.align		8
        /*00a0*/ 	.dword	_ZN41_INTERNAL_2fd37ef3_4_k_cu_6d8c0503_1141974cuda3std3__47nulloptE
	.align		8
        /*00a8*/ 	.dword	_ZN41_INTERNAL_2fd37ef3_4_k_cu_6d8c0503_1141974cuda3std3__48unexpectE
	.align		8
        /*00b0*/ 	.dword	_ZN41_INTERNAL_2fd37ef3_4_k_cu_6d8c0503_1141974cuda3std6ranges3__45__cpo4swapE
	.align		8
        /*00b8*/ 	.dword	_ZN41_INTERNAL_2fd37ef3_4_k_cu_6d8c0503_1141974cuda3std6ranges3__45__cpo9iter_moveE
	.align		8
        /*00c0*/ 	.dword	_ZN41_INTERNAL_2fd37ef3_4_k_cu_6d8c0503_1141974cuda3std6ranges3__45__cpo5beginE
	.align		8
        /*00c8*/ 	.dword	_ZN41_INTERNAL_2fd37ef3_4_k_cu_6d8c0503_1141974cuda3std6ranges3__45__cpo3endE
	.align		8
        /*00d0*/ 	.dword	_ZN41_INTERNAL_2fd37ef3_4_k_cu_6d8c0503_1141974cuda3std6ranges3__45__cpo6cbeginE
	.align		8
        /*00d8*/ 	.dword	_ZN41_INTERNAL_2fd37ef3_4_k_cu_6d8c0503_1141974cuda3std6ranges3__45__cpo4cendE
	.align		8
        /*00e0*/ 	.dword	_ZN41_INTERNAL_2fd37ef3_4_k_cu_6d8c0503_1141974cuda3std6ranges3__45__cpo7advanceE
	.align		8
        /*00e8*/ 	.dword	_ZN41_INTERNAL_2fd37ef3_4_k_cu_6d8c0503_1141974cuda3std6ranges3__45__cpo9iter_swapE
	.align		8
        /*00f0*/ 	.dword	_ZN41_INTERNAL_2fd37ef3_4_k_cu_6d8c0503_1141974cuda3std6ranges3__45__cpo4nextE
	.align		8
        /*00f8*/ 	.dword	_ZN41_INTERNAL_2fd37ef3_4_k_cu_6d8c0503_1141974cuda3std6ranges3__45__cpo4prevE
	.align		8
        /*0100*/ 	.dword	_ZN41_INTERNAL_2fd37ef3_4_k_cu_6d8c0503_1141974cuda3std6ranges3__45__cpo4dataE
	.align		8
        /*0108*/ 	.dword	_ZN41_INTERNAL_2fd37ef3_4_k_cu_6d8c0503_1141974cuda3std6ranges3__45__cpo5cdataE
	.align		8
        /*0110*/ 	.dword	_ZN41_INTERNAL_2fd37ef3_4_k_cu_6d8c0503_1141974cuda3std6ranges3__45__cpo4sizeE
	.align		8
        /*0118*/ 	.dword	_ZN41_INTERNAL_2fd37ef3_4_k_cu_6d8c0503_1141974cuda3std6ranges3__45__cpo5ssizeE
	.align		8
        /*0120*/ 	.dword	_ZN41_INTERNAL_2fd37ef3_4_k_cu_6d8c0503_1141974cuda3std6ranges3__45__cpo8distanceE
	.align		8
        /*0128*/ 	.dword	_ZN41_INTERNAL_2fd37ef3_4_k_cu_6d8c0503_1141976thrust24THRUST_300001_SM_1000_NS6system6detail10sequential3seqE
	.align		8
        /*0130*/ 	.dword	_ZN41_INTERNAL_2fd37ef3_4_k_cu_6d8c0503_1141976thrust24THRUST_300001_SM_1000_NS12placeholders2_1E
	.align		8
        /*0138*/ 	.dword	_ZN41_INTERNAL_2fd37ef3_4_k_cu_6d8c0503_1141976thrust24THRUST_300001_SM_1000_NS12placeholders2_2E
	.align		8
        /*0140*/ 	.dword	_ZN41_INTERNAL_2fd37ef3_4_k_cu_6d8c0503_1141976thrust24THRUST_300001_SM_1000_NS12placeholders2_3E
	.align		8
        /*0148*/ 	.dword	_ZN41_INTERNAL_2fd37ef3_4_k_cu_6d8c0503_1141976thrust24THRUST_300001_SM_1000_NS12placeholders2_4E
	.align		8
        /*0150*/ 	.dword	_ZN41_INTERNAL_2fd37ef3_4_k_cu_6d8c0503_1141976thrust24THRUST_300001_SM_1000_NS12placeholders2_5E
	.align		8
        /*0158*/ 	.dword	_ZN41_INTERNAL_2fd37ef3_4_k_cu_6d8c0503_1141976thrust24THRUST_300001_SM_1000_NS12placeholders2_6E
	.align		8
        /*0160*/ 	.dword	_ZN41_INTERNAL_2fd37ef3_4_k_cu_6d8c0503_1141976thrust24THRUST_300001_SM_1000_NS12placeholders2_7E
	.align		8
        /*0168*/ 	.dword	_ZN41_INTERNAL_2fd37ef3_4_k_cu_6d8c0503_1141976thrust24THRUST_300001_SM_1000_NS12placeholders2_8E
	.align		8
        /*0170*/ 	.dword	_ZN41_INTERNAL_2fd37ef3_4_k_cu_6d8c0503_1141976thrust24THRUST_300001_SM_1000_NS12placeholders2_9E
	.align		8
        /*0178*/ 	.dword	_ZN41_INTERNAL_2fd37ef3_4_k_cu_6d8c0503_1141976thrust24THRUST_300001_SM_1000_NS12placeholders3_10E


//--------------------- .nv.constant3             --------------------------
	.section	.nv.constant3,"a",@progbits
	.align	8
.nv.constant3:
	.type		__cr_lgamma_table,@object
	.size		__cr_lgamma_table,(.L_8 - __cr_lgamma_table)
__cr_lgamma_table:
        /*0000*/ 	.byte	0x00, 0x00, 0x00, 0x00, 0x00, 0x00, 0x00, 0x00, 0x00, 0x00, 0x00, 0x00, 0x00, 0x00, 0x00, 0x00
        /*0010*/ 	.byte	0xef, 0x39, 0xfa, 0xfe, 0x42, 0x2e, 0xe6, 0x3f, 0x02, 0x20, 0x2a, 0xfa, 0x0b, 0xab, 0xfc, 0x3f
        /*0020*/ 	.byte	0xf9, 0x2c, 0x92, 0x7c, 0xa7, 0x6c, 0x09, 0x40, 0xc9, 0x79, 0x44, 0x3c, 0x64, 0x26, 0x13, 0x40
        /*0030*/ 	.byte	0xca, 0x01, 0xcf, 0x3a, 0x27, 0x51, 0x1a, 0x40, 0x30, 0xcc, 0x2d, 0xf3, 0xe1, 0x0c, 0x21, 0x40
        /*0040*/ 	.byte	0x0d, 0xb7, 0xfc, 0x82, 0x8e, 0x35, 0x25, 0x40
.L_8:


//--------------------- .text._ZN3cub18CUB_300001_SM_10006detail11EmptyKernelIvEEvv --------------------------
	.section	.text._ZN3cub18CUB_300001_SM_10006detail11EmptyKernelIvEEvv,"ax",@progbits
	.align	128
        .global         _ZN3cub18CUB_300001_SM_10006detail11EmptyKernelIvEEvv
        .type           _ZN3cub18CUB_300001_SM_10006detail11EmptyKernelIvEEvv,@function
        .size           _ZN3cub18CUB_300001_SM_10006detail11EmptyKernelIvEEvv,(.L_x_1 - _ZN3cub18CUB_300001_SM_10006detail11EmptyKernelIvEEvv)
        .other          _ZN3cub18CUB_300001_SM_10006detail11EmptyKernelIvEEvv,@"STO_CUDA_ENTRY STV_DEFAULT"
_ZN3cub18CUB_300001_SM_10006detail11EmptyKernelIvEEvv:
.text._ZN3cub18CUB_300001_SM_10006detail11EmptyKernelIvEEvv:
[----:B------:R-:W-:Y:S01]  /*0000*/  LDC R1, c[0x0][0x37c] ;  /* 0x0000df00ff017b82 */ /* 0x000fe20000000800 */
[----:B------:R-:W-:Y:S05]  /*0010*/  EXIT ;  /* 0x000000000000794d */ /* 0x000fea0003800000 */
.L_x_0:
[----:B------:R-:W-:-:S00]  /*0020*/  BRA `(.L_x_0) ;  /* 0xfffffffc00fc7947 */ /* 0x000fc0000383ffff */
[----:B------:R-:W-:-:S00]  /*0030*/  NOP ;  /* 0x0000000000007918 */ /* 0x000fc00000000000 */
        /* <DEDUP_REMOVED lines=12> */
.L_x_1:


//--------------------- .nv.global.init           --------------------------
	.section	.nv.global.init,"aw",@progbits
	.align	4
.nv.global.init:
	.type		mrg32k3aM1SubSeq,@object
	.size		mrg32k3aM1SubSeq,(mrg32k3aM2SubSeq - mrg32k3aM1SubSeq)
mrg32k3aM1SubSeq:
        /*0000*/ 	.byte	0x0b, 0xcc, 0xee, 0x04, 0x73, 0x29, 0x8b, 0x6f, 0xf6, 0x53, 0x03, 0xf6, 0x23, 0xf6, 0xea, 0xda
        /* <DEDUP_REMOVED lines=125> */
	.type		mrg32k3aM2SubSeq,@object
	.size		mrg32k3aM2SubSeq,(mrg32k3aM1 - mrg32k3aM2SubSeq)
mrg32k3aM2SubSeq:
        /* <DEDUP_REMOVED lines=126> */
	.type		mrg32k3aM1,@object
	.size		mrg32k3aM1,(mrg32k3aM1Seq - mrg32k3aM1)
mrg32k3aM1:
        /* <DEDUP_REMOVED lines=144> */
	.type		mrg32k3aM1Seq,@object
	.size		mrg32k3aM1Seq,(mrg32k3aM2 - mrg32k3aM1Seq)
mrg32k3aM1Seq:
        /* <DEDUP_REMOVED lines=144> */
	.type		mrg32k3aM2,@object
	.size		mrg32k3aM2,(mrg32k3aM2Seq - mrg32k3aM2)
mrg32k3aM2:
        /* <DEDUP_REMOVED lines=144> */
	.type		mrg32k3aM2Seq,@object
	.size		mrg32k3aM2Seq,(precalc_xorwow_matrix - mrg32k3aM2Seq)
mrg32k3aM2Seq:
        /* <DEDUP_REMOVED lines=144> */
	.type		precalc_xorwow_matrix,@object
	.size		precalc_xorwow_matrix,(precalc_xorwow_offset_matrix - precalc_xorwow_matrix)
precalc_xorwow_matrix:
        /* <DEDUP_REMOVED lines=6400> */
	.type		precalc_xorwow_offset_matrix,@object
	.size		precalc_xorwow_offset_matrix,(.L_1 - precalc_xorwow_offset_matrix)
precalc_xorwow_offset_matrix:
        /* <DEDUP_REMOVED lines=6400> */
.L_1:


//--------------------- .nv.shared.reserved.0     --------------------------
	.section	.nv.shared.reserved.0,"aw",@nobits
	.weak		__nv_reservedSMEM_offset_0_alias
	.size		__nv_reservedSMEM_offset_0_alias, 0, 64
	.other		__nv_reservedSMEM_offset_0_alias,@"STO_CUDA_RESERVED_SHARED STV_DEFAULT"
__nv_reservedSMEM_offset_0_alias:
	.zero		0
	.zero		64


//--------------------- .nv.global                --------------------------
	.section	.nv.global,"aw",@nobits
.nv.global:
	.type		_ZN41_INTERNAL_2fd37ef3_4_k_cu_6d8c0503_1141976thrust24THRUST_300001_SM_1000_NS12placeholders2_5E,@object
	.size		_ZN41_INTERNAL_2fd37ef3_4_k_cu_6d8c0503_1141976thrust24THRUST_300001_SM_1000_NS12placeholders2_5E,(_ZN41_INTERNAL_2fd37ef3_4_k_cu_6d8c0503_1141974cuda3std3__45__cpo6cbeginE - _ZN41_INTERNAL_2fd37ef3_4_k_cu_6d8c0503_1141976thrust24THRUST_300001_SM_1000_NS12placeholders2_5E)
_ZN41_INTERNAL_2fd37ef3_4_k_cu_6d8c0503_1141976thrust24THRUST_300001_SM_1000_NS12placeholders2_5E:
	.zero		1
	.type		_ZN41_INTERNAL_2fd37ef3_4_k_cu_6d8c0503_1141974cuda3std3__45__cpo6cbeginE,@object
	.size		_ZN41_INTERNAL_2fd37ef3_4_k_cu_6d8c0503_1141974cuda3std3__45__cpo6cbeginE,(_ZN41_INTERNAL_2fd37ef3_4_k_cu_6d8c0503_1141974cuda3std6ranges3__45__cpo6cbeginE - _ZN41_INTERNAL_2fd37ef3_4_k_cu_6d8c0503_1141974cuda3std3__45__cpo6cbeginE)
_ZN41_INTERNAL_2fd37ef3_4_k_cu_6d8c0503_1141974cuda3std3__45__cpo6cbeginE:
	.zero		1
	.type		_ZN41_INTERNAL_2fd37ef3_4_k_cu_6d8c0503_1141974cuda3std6ranges3__45__cpo6cbeginE,@object
	.size		_ZN41_INTERNAL_2fd37ef3_4_k_cu_6d8c0503_1141974cuda3std6ranges3__45__cpo6cbeginE,(_ZN41_INTERNAL_2fd37ef3_4_k_cu_6d8c0503_1141974cuda3std3__48in_placeE - _ZN41_INTERNAL_2fd37ef3_4_k_cu_6d8c0503_1141974cuda3std6ranges3__45__cpo6cbeginE)
_ZN41_INTERNAL_2fd37ef3_4_k_cu_6d8c0503_1141974cuda3std6ranges3__45__cpo6cbeginE:
	.zero		1
	.type		_ZN41_INTERNAL_2fd37ef3_4_k_cu_6d8c0503_1141974cuda3std3__48in_placeE,@object
	.size		_ZN41_INTERNAL_2fd37ef3_4_k_cu_6d8c0503_1141974cuda3std3__48in_placeE,(_ZN41_INTERNAL_2fd37ef3_4_k_cu_6d8c0503_1141974cuda3std6ranges3__45__cpo4sizeE - _ZN41_INTERNAL_2fd37ef3_4_k_cu_6d8c0503_1141974cuda3std3__48in_placeE)
_ZN41_INTERNAL_2fd37ef3_4_k_cu_6d8c0503_1141974cuda3std3__48in_placeE:
	.zero		1
	.type		_ZN41_INTERNAL_2fd37ef3_4_k_cu_6d8c0503_1141974cuda3std6ranges3__45__cpo4sizeE,@object
	.size		_ZN41_INTERNAL_2fd37ef3_4_k_cu_6d8c0503_1141974cuda3std6ranges3__45__cpo4sizeE,(_ZN41_INTERNAL_2fd37ef3_4_k_cu_6d8c0503_1141976thrust24THRUST_300001_SM_1000_NS12placeholders2_9E - _ZN41_INTERNAL_2fd37ef3_4_k_cu_6d8c0503_1141974cuda3std6ranges3__45__cpo4sizeE)
_ZN41_INTERNAL_2fd37ef3_4_k_cu_6d8c0503_1141974cuda3std6ranges3__45__cpo4sizeE:
	.zero		1
	.type		_ZN41_INTERNAL_2fd37ef3_4_k_cu_6d8c0503_1141976thrust24THRUST_300001_SM_1000_NS12placeholders2_9E,@object
	.size		_ZN41_INTERNAL_2fd37ef3_4_k_cu_6d8c0503_1141976thrust24THRUST_300001_SM_1000_NS12placeholders2_9E,(_ZN41_INTERNAL_2fd37ef3_4_k_cu_6d8c0503_1141974cuda3std3__45__cpo7crbeginE - _ZN41_INTERNAL_2fd37ef3_4_k_cu_6d8c0503_1141976thrust24THRUST_300001_SM_1000_NS12placeholders2_9E)
_ZN41_INTERNAL_2fd37ef3_4_k_cu_6d8c0503_1141976thrust24THRUST_300001_SM_1000_NS12placeholders2_9E:
	.zero		1
	.type		_ZN41_INTERNAL_2fd37ef3_4_k_cu_6d8c0503_1141974cuda3std3__45__cpo7crbeginE,@object
	.size		_ZN41_INTERNAL_2fd37ef3_4_k_cu_6d8c0503_1141974cuda3std3__45__cpo7crbeginE,(_ZN41_INTERNAL_2fd37ef3_4_k_cu_6d8c0503_1141974cuda3std6ranges3__45__cpo4nextE - _ZN41_INTERNAL_2fd37ef3_4_k_cu_6d8c0503_1141974cuda3std3__45__cpo7crbeginE)
_ZN41_INTERNAL_2fd37ef3_4_k_cu_6d8c0503_1141974cuda3std3__45__cpo7crbeginE:
	.zero		1
	.type		_ZN41_INTERNAL_2fd37ef3_4_k_cu_6d8c0503_1141974cuda3std6ranges3__45__cpo4nextE,@object
	.size		_ZN41_INTERNAL_2fd37ef3_4_k_cu_6d8c0503_1141974cuda3std6ranges3__45__cpo4nextE,(_ZN41_INTERNAL_2fd37ef3_4_k_cu_6d8c0503_1141974cuda3std6ranges3__45__cpo4swapE - _ZN41_INTERNAL_2fd37ef3_4_k_cu_6d8c0503_1141974cuda3std6ranges3__45__cpo4nextE)
_ZN41_INTERNAL_2fd37ef3_4_k_cu_6d8c0503_1141974cuda3std6ranges3__45__cpo4nextE:
	.zero		1
	.type		_ZN41_INTERNAL_2fd37ef3_4_k_cu_6d8c0503_1141974cuda3std6ranges3__45__cpo4swapE,@object
	.size		_ZN41_INTERNAL_2fd37ef3_4_k_cu_6d8c0503_1141974cuda3std6ranges3__45__cpo4swapE,(_ZN41_INTERNAL_2fd37ef3_4_k_cu_6d8c0503_1141976thrust24THRUST_300001_SM_1000_NS12placeholders2_1E - _ZN41_INTERNAL_2fd37ef3_4_k_cu_6d8c0503_1141974cuda3std6ranges3__45__cpo4swapE)
_ZN41_INTERNAL_2fd37ef3_4_k_cu_6d8c0503_1141974cuda3std6ranges3__45__cpo4swapE:
	.zero		1
	.type		_ZN41_INTERNAL_2fd37ef3_4_k_cu_6d8c0503_1141976thrust24THRUST_300001_SM_1000_NS12placeholders2_1E,@object
	.size		_ZN41_INTERNAL_2fd37ef3_4_k_cu_6d8c0503_1141976thrust24THRUST_300001_SM_1000_NS12placeholders2_1E,(_ZN41_INTERNAL_2fd37ef3_4_k_cu_6d8c0503_1141976thrust24THRUST_300001_SM_1000_NS12placeholders2_3E - _ZN41_INTERNAL_2fd37ef3_4_k_cu_6d8c0503_1141976thrust24THRUST_300001_SM_1000_NS12placeholders2_1E)
_ZN41_INTERNAL_2fd37ef3_4_k_cu_6d8c0503_1141976thrust24THRUST_300001_SM_1000_NS12placeholders2_1E:
	.zero		1
	.type		_ZN41_INTERNAL_2fd37ef3_4_k_cu_6d8c0503_1141976thrust24THRUST_300001_SM_1000_NS12placeholders2_3E,@object
	.size		_ZN41_INTERNAL_2fd37ef3_4_k_cu_6d8c0503_1141976thrust24THRUST_300001_SM_1000_NS12placeholders2_3E,(_ZN41_INTERNAL_2fd37ef3_4_k_cu_6d8c0503_1141974cuda3std3__45__cpo5beginE - _ZN41_INTERNAL_2fd37ef3_4_k_cu_6d8c0503_1141976thrust24THRUST_300001_SM_1000_NS12placeholders2_3E)
_ZN41_INTERNAL_2fd37ef3_4_k_cu_6d8c0503_1141976thrust24THRUST_300001_SM_1000_NS12placeholders2_3E:
	.zero		1
	.type		_ZN41_INTERNAL_2fd37ef3_4_k_cu_6d8c0503_1141974cuda3std3__45__cpo5beginE,@object
	.size		_ZN41_INTERNAL_2fd37ef3_4_k_cu_6d8c0503_1141974cuda3std3__45__cpo5beginE,(_ZN41_INTERNAL_2fd37ef3_4_k_cu_6d8c0503_1141974cuda3std6ranges3__45__cpo5beginE - _ZN41_INTERNAL_2fd37ef3_4_k_cu_6d8c0503_1141974cuda3std3__45__cpo5beginE)
_ZN41_INTERNAL_2fd37ef3_4_k_cu_6d8c0503_1141974cuda3std3__45__cpo5beginE:
	.zero		1
	.type		_ZN41_INTERNAL_2fd37ef3_4_k_cu_6d8c0503_1141974cuda3std6ranges3__45__cpo5beginE,@object
	.size		_ZN41_INTERNAL_2fd37ef3_4_k_cu_6d8c0503_1141974cuda3std6ranges3__45__cpo5beginE,(_ZN41_INTERNAL_2fd37ef3_4_k_cu_6d8c0503_1141974cuda3std3__443_GLOBAL__N__2fd37ef3_4_k_cu_6d8c0503_1141976ignoreE - _ZN41_INTERNAL_2fd37ef3_4_k_cu_6d8c0503_1141974cuda3std6ranges3__45__cpo5beginE)
_ZN41_INTERNAL_2fd37ef3_4_k_cu_6d8c0503_1141974cuda3std6ranges3__45__cpo5beginE:
	.zero		1
	.type		_ZN41_INTERNAL_2fd37ef3_4_k_cu_6d8c0503_1141974cuda3std3__443_GLOBAL__N__2fd37ef3_4_k_cu_6d8c0503_1141976ignoreE,@object
	.size		_ZN41_INTERNAL_2fd37ef3_4_k_cu_6d8c0503_1141974cuda3std3__443_GLOBAL__N__2fd37ef3_4_k_cu_6d8c0503_1141976ignoreE,(_ZN41_INTERNAL_2fd37ef3_4_k_cu_6d8c0503_1141974cuda3std6ranges3__45__cpo4dataE - _ZN41_INTERNAL_2fd37ef3_4_k_cu_6d8c0503_1141974cuda3std3__443_GLOBAL__N__2fd37ef3_4_k_cu_6d8c0503_1141976ignoreE)
_ZN41_INTERNAL_2fd37ef3_4_k_cu_6d8c0503_1141974cuda3std3__443_GLOBAL__N__2fd37ef3_4_k_cu_6d8c0503_1141976ignoreE:
	.zero		1
	.type		_ZN41_INTERNAL_2fd37ef3_4_k_cu_6d8c0503_1141974cuda3std6ranges3__45__cpo4dataE,@object
	.size		_ZN41_INTERNAL_2fd37ef3_4_k_cu_6d8c0503_1141974cuda3std6ranges3__45__cpo4dataE,(_ZN41_INTERNAL_2fd37ef3_4_k_cu_6d8c0503_1141976thrust24THRUST_300001_SM_1000_NS12placeholders2_7E - _ZN41_INTERNAL_2fd37ef3_4_k_cu_6d8c0503_1141974cuda3std6ranges3__45__cpo4dataE)
_ZN41_INTERNAL_2fd37ef3_4_k_cu_6d8c0503_1141974cuda3std6ranges3__45__cpo4dataE:
	.zero		1
	.type		_ZN41_INTERNAL_2fd37ef3_4_k_cu_6d8c0503_1141976thrust24THRUST_300001_SM_1000_NS12placeholders2_7E,@object
	.size		_ZN41_INTERNAL_2fd37ef3_4_k_cu_6d8c0503_1141976thrust24THRUST_300001_SM_1000_NS12placeholders2_7E,(_ZN41_INTERNAL_2fd37ef3_4_k_cu_6d8c0503_1141974cuda3std3__45__cpo6rbeginE - _ZN41_INTERNAL_2fd37ef3_4_k_cu_6d8c0503_1141976thrust24THRUST_300001_SM_1000_NS12placeholders2_7E)
_ZN41_INTERNAL_2fd37ef3_4_k_cu_6d8c0503_1141976thrust24THRUST_300001_SM_1000_NS12placeholders2_7E:
	.zero		1
	.type		_ZN41_INTERNAL_2fd37ef3_4_k_cu_6d8c0503_1141974cuda3std3__45__cpo6rbeginE,@object
	.size		_ZN41_INTERNAL_2fd37ef3_4_k_cu_6d8c0503_1141974cuda3std3__45__cpo6rbeginE,(_ZN41_INTERNAL_2fd37ef3_4_k_cu_6d8c0503_1141974cuda3std6ranges3__45__cpo7advanceE - _ZN41_INTERNAL_2fd37ef3_4_k_cu_6d8c0503_1141974cuda3std3__45__cpo6rbeginE)
_ZN41_INTERNAL_2fd37ef3_4_k_cu_6d8c0503_1141974cuda3std3__45__cpo6rbeginE:
	.zero		1
	.type		_ZN41_INTERNAL_2fd37ef3_4_k_cu_6d8c0503_1141974cuda3std6ranges3__45__cpo7advanceE,@object
	.size		_ZN41_INTERNAL_2fd37ef3_4_k_cu_6d8c0503_1141974cuda3std6ranges3__45__cpo7advanceE,(_ZN41_INTERNAL_2fd37ef3_4_k_cu_6d8c0503_1141974cuda3std3__47nulloptE - _ZN41_INTERNAL_2fd37ef3_4_k_cu_6d8c0503_1141974cuda3std6ranges3__45__cpo7advanceE)
_ZN41_INTERNAL_2fd37ef3_4_k_cu_6d8c0503_1141974cuda3std6ranges3__45__cpo7advanceE:
	.zero		1
	.type		_ZN41_INTERNAL_2fd37ef3_4_k_cu_6d8c0503_1141974cuda3std3__47nulloptE,@object
	.size		_ZN41_INTERNAL_2fd37ef3_4_k_cu_6d8c0503_1141974cuda3std3__47nulloptE,(_ZN41_INTERNAL_2fd37ef3_4_k_cu_6d8c0503_1141974cuda3std6ranges3__45__cpo8distanceE - _ZN41_INTERNAL_2fd37ef3_4_k_cu_6d8c0503_1141974cuda3std3__47nulloptE)
_ZN41_INTERNAL_2fd37ef3_4_k_cu_6d8c0503_1141974cuda3std3__47nulloptE:
	.zero		1
	.type		_ZN41_INTERNAL_2fd37ef3_4_k_cu_6d8c0503_1141974cuda3std6ranges3__45__cpo8distanceE,@object
	.size		_ZN41_INTERNAL_2fd37ef3_4_k_cu_6d8c0503_1141974cuda3std6ranges3__45__cpo8distanceE,(_ZN41_INTERNAL_2fd37ef3_4_k_cu_6d8c0503_1141976thrust24THRUST_300001_SM_1000_NS12placeholders2_6E - _ZN41_INTERNAL_2fd37ef3_4_k_cu_6d8c0503_1141974cuda3std6ranges3__45__cpo8distanceE)
_ZN41_INTERNAL_2fd37ef3_4_k_cu_6d8c0503_1141974cuda3std6ranges3__45__cpo8distanceE:
	.zero		1
	.type		_ZN41_INTERNAL_2fd37ef3_4_k_cu_6d8c0503_1141976thrust24THRUST_300001_SM_1000_NS12placeholders2_6E,@object
	.size		_ZN41_INTERNAL_2fd37ef3_4_k_cu_6d8c0503_1141976thrust24THRUST_300001_SM_1000_NS12placeholders2_6E,(_ZN41_INTERNAL_2fd37ef3_4_k_cu_6d8c0503_1141974cuda3std3__45__cpo4cendE - _ZN41_INTERNAL_2fd37ef3_4_k_cu_6d8c0503_1141976thrust24THRUST_300001_SM_1000_NS12placeholders2_6E)
_ZN41_INTERNAL_2fd37ef3_4_k_cu_6d8c0503_1141976thrust24THRUST_300001_SM_1000_NS12placeholders2_6E:
	.zero		1
	.type		_ZN41_INTERNAL_2fd37ef3_4_k_cu_6d8c0503_1141974cuda3std3__45__cpo4cendE,@object
	.size		_ZN41_INTERNAL_2fd37ef3_4_k_cu_6d8c0503_1141974cuda3std3__45__cpo4cendE,(_ZN41_INTERNAL_2fd37ef3_4_k_cu_6d8c0503_1141974cuda3std6ranges3__45__cpo4cendE - _ZN41_INTERNAL_2fd37ef3_4_k_cu_6d8c0503_1141974cuda3std3__45__cpo4cendE)
_ZN41_INTERNAL_2fd37ef3_4_k_cu_6d8c0503_1141974cuda3std3__45__cpo4cendE:
	.zero		1
	.type		_ZN41_INTERNAL_2fd37ef3_4_k_cu_6d8c0503_1141974cuda3std6ranges3__45__cpo4cendE,@object
	.size		_ZN41_INTERNAL_2fd37ef3_4_k_cu_6d8c0503_1141974cuda3std6ranges3__45__cpo4cendE,(_ZN41_INTERNAL_2fd37ef3_4_k_cu_6d8c0503_1141974cuda3std3__420unreachable_sentinelE - _ZN41_INTERNAL_2fd37ef3_4_k_cu_6d8c0503_1141974cuda3std6ranges3__45__cpo4cendE)
_ZN41_INTERNAL_2fd37ef3_4_k_cu_6d8c0503_1141974cuda3std6ranges3__45__cpo4cendE:
	.zero		1
	.type		_ZN41_INTERNAL_2fd37ef3_4_k_cu_6d8c0503_1141974cuda3std3__420unreachable_sentinelE,@object
	.size		_ZN41_INTERNAL_2fd37ef3_4_k_cu_6d8c0503_1141974cuda3std3__420unreachable_sentinelE,(_ZN41_INTERNAL_2fd37ef3_4_k_cu_6d8c0503_1141974cuda3std6ranges3__45__cpo5ssizeE - _ZN41_INTERNAL_2fd37ef3_4_k_cu_6d8c0503_1141974cuda3std3__420unreachable_sentinelE)
_ZN41_INTERNAL_2fd37ef3_4_k_cu_6d8c0503_1141974cuda3std3__420unreachable_sentinelE:
	.zero		1
	.type		_ZN41_INTERNAL_2fd37ef3_4_k_cu_6d8c0503_1141974cuda3std6ranges3__45__cpo5ssizeE,@object
	.size		_ZN41_INTERNAL_2fd37ef3_4_k_cu_6d8c0503_1141974cuda3std6ranges3__45__cpo5ssizeE,(_ZN41_INTERNAL_2fd37ef3_4_k_cu_6d8c0503_1141976thrust24THRUST_300001_SM_1000_NS12placeholders3_10E - _ZN41_INTERNAL_2fd37ef3_4_k_cu_6d8c0503_1141974cuda3std6ranges3__45__cpo5ssizeE)
_ZN41_INTERNAL_2fd37ef3_4_k_cu_6d8c0503_1141974cuda3std6ranges3__45__cpo5ssizeE:
	.zero		1
	.type		_ZN41_INTERNAL_2fd37ef3_4_k_cu_6d8c0503_1141976thrust24THRUST_300001_SM_1000_NS12placeholders3_10E,@object
	.size		_ZN41_INTERNAL_2fd37ef3_4_k_cu_6d8c0503_1141976thrust24THRUST_300001_SM_1000_NS12placeholders3_10E,(_ZN41_INTERNAL_2fd37ef3_4_k_cu_6d8c0503_1141974cuda3std3__45__cpo5crendE - _ZN41_INTERNAL_2fd37ef3_4_k_cu_6d8c0503_1141976thrust24THRUST_300001_SM_1000_NS12placeholders3_10E)
_ZN41_INTERNAL_2fd37ef3_4_k_cu_6d8c0503_1141976thrust24THRUST_300001_SM_1000_NS12placeholders3_10E:
	.zero		1
	.type		_ZN41_INTERNAL_2fd37ef3_4_k_cu_6d8c0503_1141974cuda3std3__45__cpo5crendE,@object
	.size		_ZN41_INTERNAL_2fd37ef3_4_k_cu_6d8c0503_1141974cuda3std3__45__cpo5crendE,(_ZN41_INTERNAL_2fd37ef3_4_k_cu_6d8c0503_1141974cuda3std6ranges3__45__cpo4prevE - _ZN41_INTERNAL_2fd37ef3_4_k_cu_6d8c0503_1141974cuda3std3__45__cpo5crendE)
_ZN41_INTERNAL_2fd37ef3_4_k_cu_6d8c0503_1141974cuda3std3__45__cpo5crendE:
	.zero		1
	.type		_ZN41_INTERNAL_2fd37ef3_4_k_cu_6d8c0503_1141974cuda3std6ranges3__45__cpo4prevE,@object
	.size		_ZN41_INTERNAL_2fd37ef3_4_k_cu_6d8c0503_1141974cuda3std6ranges3__45__cpo4prevE,(_ZN41_INTERNAL_2fd37ef3_4_k_cu_6d8c0503_1141974cuda3std6ranges3__45__cpo9iter_moveE - _ZN41_INTERNAL_2fd37ef3_4_k_cu_6d8c0503_1141974cuda3std6ranges3__45__cpo4prevE)
_ZN41_INTERNAL_2fd37ef3_4_k_cu_6d8c0503_1141974cuda3std6ranges3__45__cpo4prevE:
	.zero		1
	.type		_ZN41_INTERNAL_2fd37ef3_4_k_cu_6d8c0503_1141974cuda3std6ranges3__45__cpo9iter_moveE,@object
	.size		_ZN41_INTERNAL_2fd37ef3_4_k_cu_6d8c0503_1141974cuda3std6ranges3__45__cpo9iter_moveE,(_ZN41_INTERNAL_2fd37ef3_4_k_cu_6d8c0503_1141976thrust24THRUST_300001_SM_1000_NS12placeholders2_2E - _ZN41_INTERNAL_2fd37ef3_4_k_cu_6d8c0503_1141974cuda3std6ranges3__45__cpo9iter_moveE)
_ZN41_INTERNAL_2fd37ef3_4_k_cu_6d8c0503_1141974cuda3std6ranges3__45__cpo9iter_moveE:
	.zero		1
	.type		_ZN41_INTERNAL_2fd37ef3_4_k_cu_6d8c0503_1141976thrust24THRUST_300001_SM_1000_NS12placeholders2_2E,@object
	.size		_ZN41_INTERNAL_2fd37ef3_4_k_cu_6d8c0503_1141976thrust24THRUST_300001_SM_1000_NS12placeholders2_2E,(_ZN41_INTERNAL_2fd37ef3_4_k_cu_6d8c0503_1141976thrust24THRUST_300001_SM_1000_NS12placeholders2_4E - _ZN41_INTERNAL_2fd37ef3_4_k_cu_6d8c0503_1141976thrust24THRUST_300001_SM_1000_NS12placeholders2_2E)
_ZN41_INTERNAL_2fd37ef3_4_k_cu_6d8c0503_1141976thrust24THRUST_300001_SM_1000_NS12placeholders2_2E:
	.zero		1
	.type		_ZN41_INTERNAL_2fd37ef3_4_k_cu_6d8c0503_1141976thrust24THRUST_300001_SM_1000_NS12placeholders2_4E,@object
	.size		_ZN41_INTERNAL_2fd37ef3_4_k_cu_6d8c0503_1141976thrust24THRUST_300001_SM_1000_NS12placeholders2_4E,(_ZN41_INTERNAL_2fd37ef3_4_k_cu_6d8c0503_1141974cuda3std3__45__cpo3endE - _ZN41_INTERNAL_2fd37ef3_4_k_cu_6d8c0503_1141976thrust24THRUST_300001_SM_1000_NS12placeholders2_4E)
_ZN41_INTERNAL_2fd37ef3_4_k_cu_6d8c0503_1141976thrust24THRUST_300001_SM_1000_NS12placeholders2_4E:
	.zero		1
	.type		_ZN41_INTERNAL_2fd37ef3_4_k_cu_6d8c0503_1141974cuda3std3__45__cpo3endE,@object
	.size		_ZN41_INTERNAL_2fd37ef3_4_k_cu_6d8c0503_1141974cuda3std3__45__cpo3endE,(_ZN41_INTERNAL_2fd37ef3_4_k_cu_6d8c0503_1141974cuda3std6ranges3__45__cpo3endE - _ZN41_INTERNAL_2fd37ef3_4_k_cu_6d8c0503_1141974cuda3std3__45__cpo3endE)
_ZN41_INTERNAL_2fd37ef3_4_k_cu_6d8c0503_1141974cuda3std3__45__cpo3endE:
	.zero		1
	.type		_ZN41_INTERNAL_2fd37ef3_4_k_cu_6d8c0503_1141974cuda3std6ranges3__45__cpo3endE,@object
	.size		_ZN41_INTERNAL_2fd37ef3_4_k_cu_6d8c0503_1141974cuda3std6ranges3__45__cpo3endE,(_ZN41_INTERNAL_2fd37ef3_4_k_cu_6d8c0503_1141974cuda3std3__419piecewise_constructE - _ZN41_INTERNAL_2fd37ef3_4_k_cu_6d8c0503_1141974cuda3std6ranges3__45__cpo3endE)
_ZN41_INTERNAL_2fd37ef3_4_k_cu_6d8c0503_1141974cuda3std6ranges3__45__cpo3endE:
	.zero		1
	.type		_ZN41_INTERNAL_2fd37ef3_4_k_cu_6d8c0503_1141974cuda3std3__419piecewise_constructE,@object
	.size		_ZN41_INTERNAL_2fd37ef3_4_k_cu_6d8c0503_1141974cuda3std3__419piecewise_constructE,(_ZN41_INTERNAL_2fd37ef3_4_k_cu_6d8c0503_1141974cuda3std6ranges3__45__cpo5cdataE - _ZN41_INTERNAL_2fd37ef3_4_k_cu_6d8c0503_1141974cuda3std3__419piecewise_constructE)
_ZN41_INTERNAL_2fd37ef3_4_k_cu_6d8c0503_1141974cuda3std3__419piecewise_constructE:
	.zero		1
	.type		_ZN41_INTERNAL_2fd37ef3_4_k_cu_6d8c0503_1141974cuda3std6ranges3__45__cpo5cdataE,@object
	.size		_ZN41_INTERNAL_2fd37ef3_4_k_cu_6d8c0503_1141974cuda3std6ranges3__45__cpo5cdataE,(_ZN41_INTERNAL_2fd37ef3_4_k_cu_6d8c0503_1141976thrust24THRUST_300001_SM_1000_NS12placeholders2_8E - _ZN41_INTERNAL_2fd37ef3_4_k_cu_6d8c0503_1141974cuda3std6ranges3__45__cpo5cdataE)
_ZN41_INTERNAL_2fd37ef3_4_k_cu_6d8c0503_1141974cuda3std6ranges3__45__cpo5cdataE:
	.zero		1
	.type		_ZN41_INTERNAL_2fd37ef3_4_k_cu_6d8c0503_1141976thrust24THRUST_300001_SM_1000_NS12placeholders2_8E,@object
	.size		_ZN41_INTERNAL_2fd37ef3_4_k_cu_6d8c0503_1141976thrust24THRUST_300001_SM_1000_NS12placeholders2_8E,(_ZN41_INTERNAL_2fd37ef3_4_k_cu_6d8c0503_1141974cuda3std3__45__cpo4rendE - _ZN41_INTERNAL_2fd37ef3_4_k_cu_6d8c0503_1141976thrust24THRUST_300001_SM_1000_NS12placeholders2_8E)
_ZN41_INTERNAL_2fd37ef3_4_k_cu_6d8c0503_1141976thrust24THRUST_300001_SM_1000_NS12placeholders2_8E:
	.zero		1
	.type		_ZN41_INTERNAL_2fd37ef3_4_k_cu_6d8c0503_1141974cuda3std3__45__cpo4rendE,@object
	.size		_ZN41_INTERNAL_2fd37ef3_4_k_cu_6d8c0503_1141974cuda3std3__45__cpo4rendE,(_ZN41_INTERNAL_2fd37ef3_4_k_cu_6d8c0503_1141974cuda3std6ranges3__45__cpo9iter_swapE - _ZN41_INTERNAL_2fd37ef3_4_k_cu_6d8c0503_1141974cuda3std3__45__cpo4rendE)
_ZN41_INTERNAL_2fd37ef3_4_k_cu_6d8c0503_1141974cuda3std3__45__cpo4rendE:
	.zero		1
	.type		_ZN41_INTERNAL_2fd37ef3_4_k_cu_6d8c0503_1141974cuda3std6ranges3__45__cpo9iter_swapE,@object
	.size		_ZN41_INTERNAL_2fd37ef3_4_k_cu_6d8c0503_1141974cuda3std6ranges3__45__cpo9iter_swapE,(_ZN41_INTERNAL_2fd37ef3_4_k_cu_6d8c0503_1141974cuda3std3__48unexpectE - _ZN41_INTERNAL_2fd37ef3_4_k_cu_6d8c0503_1141974cuda3std6ranges3__45__cpo9iter_swapE)
_ZN41_INTERNAL_2fd37ef3_4_k_cu_6d8c0503_1141974cuda3std6ranges3__45__cpo9iter_swapE:
	.zero		1
	.type		_ZN41_INTERNAL_2fd37ef3_4_k_cu_6d8c0503_1141974cuda3std3__48unexpectE,@object
	.size		_ZN41_INTERNAL_2fd37ef3_4_k_cu_6d8c0503_1141974cuda3std3__48unexpectE,(_ZN41_INTERNAL_2fd37ef3_4_k_cu_6d8c0503_1141976thrust24THRUST_300001_SM_1000_NS6system6detail10sequential3seqE - _ZN41_INTERNAL_2fd37ef3_4_k_cu_6d8c0503_1141974cuda3std3__48unexpectE)
_ZN41_INTERNAL_2fd37ef3_4_k_cu_6d8c0503_1141974cuda3std3__48unexpectE:
	.zero		1
	.type		_ZN41_INTERNAL_2fd37ef3_4_k_cu_6d8c0503_1141976thrust24THRUST_300001_SM_1000_NS6system6detail10sequential3seqE,@object
	.size		_ZN41_INTERNAL_2fd37ef3_4_k_cu_6d8c0503_1141976thrust24THRUST_300001_SM_1000_NS6system6detail10sequential3seqE,(.L_38 - _ZN41_INTERNAL_2fd37ef3_4_k_cu_6d8c0503_1141976thrust24THRUST_300001_SM_1000_NS6system6detail10sequential3seqE)
_ZN41_INTERNAL_2fd37ef3_4_k_cu_6d8c0503_1141976thrust24THRUST_300001_SM_1000_NS6system6detail10sequential3seqE:
	.zero		1
.L_38:


//--------------------- .nv.constant0._ZN3cub18CUB_300001_SM_10006detail11EmptyKernelIvEEvv --------------------------
	.section	.nv.constant0._ZN3cub18CUB_300001_SM_10006detail11EmptyKernelIvEEvv,"a",@progbits
	.sectionflags	@""
	.align	4
.nv.constant0._ZN3cub18CUB_300001_SM_10006detail11EmptyKernelIvEEvv:
	.zero		896


//--------------------- SYMBOLS --------------------------

	.type		.nv.reservedSmem.offset0,@object
	.size		.nv.reservedSmem.offset0,0x4
